//
// Generated by NVIDIA NVVM Compiler
//
// Compiler Build ID: CL-36424714
// Cuda compilation tools, release 13.0, V13.0.88
// Based on NVVM 20.0.0
//

.version 9.0
.target sm_100
.address_size 64

	// .globl	_Z16matrixMultSharedPKfS0_Pfiii
// _ZZ16matrixMultSharedPKfS0_PfiiiE2sA has been demoted
// _ZZ16matrixMultSharedPKfS0_PfiiiE2sB has been demoted

.visible .entry _Z16matrixMultSharedPKfS0_Pfiii(
	.param .u64 .ptr .align 1 _Z16matrixMultSharedPKfS0_Pfiii_param_0,
	.param .u64 .ptr .align 1 _Z16matrixMultSharedPKfS0_Pfiii_param_1,
	.param .u64 .ptr .align 1 _Z16matrixMultSharedPKfS0_Pfiii_param_2,
	.param .u32 _Z16matrixMultSharedPKfS0_Pfiii_param_3,
	.param .u32 _Z16matrixMultSharedPKfS0_Pfiii_param_4,
	.param .u32 _Z16matrixMultSharedPKfS0_Pfiii_param_5
)
{
	.reg .pred 	%p<39>;
	.reg .b32 	%r<101>;
	.reg .b32 	%f<115>;
	.reg .b64 	%rd<36>;
	// demoted variable
	.shared .align 4 .b8 _ZZ16matrixMultSharedPKfS0_PfiiiE2sA[64];
	// demoted variable
	.shared .align 4 .b8 _ZZ16matrixMultSharedPKfS0_PfiiiE2sB[64];
	ld.param.u64 	%rd5, [_Z16matrixMultSharedPKfS0_Pfiii_param_1];
	ld.param.u32 	%r54, [_Z16matrixMultSharedPKfS0_Pfiii_param_3];
	ld.param.u32 	%r55, [_Z16matrixMultSharedPKfS0_Pfiii_param_4];
	ld.param.u32 	%r56, [_Z16matrixMultSharedPKfS0_Pfiii_param_5];
	cvta.to.global.u64 	%rd1, %rd5;
	mov.u32 	%r1, %tid.x;
	mov.u32 	%r2, %tid.y;
	mov.u32 	%r57, %ctaid.y;
	mov.u32 	%r58, %ntid.y;
	mad.lo.s32 	%r3, %r57, %r58, %r2;
	mov.u32 	%r59, %ctaid.x;
	mov.u32 	%r60, %ntid.x;
	mad.lo.s32 	%r4, %r59, %r60, %r1;
	setp.lt.s32 	%p1, %r55, 1;
	mov.f32 	%f114, 0f00000000;
	@%p1 bra 	$L__BB0_27;
	add.s32 	%r5, %r55, 3;
	shl.b32 	%r62, %r2, 4;
	mov.u32 	%r63, _ZZ16matrixMultSharedPKfS0_PfiiiE2sA;
	add.s32 	%r6, %r63, %r62;
	shl.b32 	%r64, %r1, 2;
	add.s32 	%r7, %r6, %r64;
	mul.lo.s32 	%r8, %r55, %r3;
	mov.u32 	%r65, _ZZ16matrixMultSharedPKfS0_PfiiiE2sB;
	add.s32 	%r10, %r65, %r64;
	add.s32 	%r9, %r10, %r62;
	setp.lt.u32 	%p2, %r55, 13;
	mov.f32 	%f114, 0f00000000;
	mov.b32 	%r95, 0;
	@%p2 bra 	$L__BB0_20;
	shr.u32 	%r67, %r5, 2;
	and.b32  	%r68, %r67, 536870908;
	neg.s32 	%r94, %r68;
	add.s32 	%r69, %r2, 12;
	mad.lo.s32 	%r91, %r56, %r69, %r4;
	add.s32 	%r70, %r2, 8;
	mad.lo.s32 	%r90, %r56, %r70, %r4;
	add.s32 	%r71, %r2, 4;
	mad.lo.s32 	%r89, %r56, %r71, %r4;
	mad.lo.s32 	%r88, %r2, %r56, %r4;
	add.s32 	%r86, %r1, %r8;
	mov.f32 	%f114, 0f00000000;
	mov.b32 	%r93, 8;
	cvt.u64.u32 	%rd11, %r1;
	cvt.u64.u32 	%rd13, %r8;
	mov.u32 	%r87, %r1;
	mov.u32 	%r92, %r2;
$L__BB0_3:
	setp.ge.s32 	%p3, %r3, %r54;
	setp.ge.s32 	%p4, %r87, %r55;
	mov.f32 	%f101, 0f00000000;
	or.pred  	%p5, %p3, %p4;
	@%p5 bra 	$L__BB0_5;
	ld.param.u64 	%rd32, [_Z16matrixMultSharedPKfS0_Pfiii_param_0];
	cvta.to.global.u64 	%rd6, %rd32;
	mul.wide.u32 	%rd7, %r86, 4;
	add.s64 	%rd8, %rd6, %rd7;
	ld.global.f32 	%f101, [%rd8];
$L__BB0_5:
	setp.ge.s32 	%p6, %r4, %r56;
	st.shared.f32 	[%r7], %f101;
	setp.ge.s32 	%p7, %r92, %r55;
	mov.f32 	%f102, 0f00000000;
	or.pred  	%p8, %p6, %p7;
	@%p8 bra 	$L__BB0_7;
	mul.wide.s32 	%rd9, %r88, 4;
	add.s64 	%rd10, %rd1, %rd9;
	ld.global.f32 	%f102, [%rd10];
$L__BB0_7:
	ld.param.u64 	%rd33, [_Z16matrixMultSharedPKfS0_Pfiii_param_0];
	st.shared.f32 	[%r9], %f102;
	bar.sync 	0;
	ld.shared.f32 	%f38, [%r6];
	ld.shared.f32 	%f39, [%r10];
	fma.rn.f32 	%f40, %f38, %f39, %f114;
	ld.shared.f32 	%f41, [%r6+4];
	ld.shared.f32 	%f42, [%r10+16];
	fma.rn.f32 	%f43, %f41, %f42, %f40;
	ld.shared.f32 	%f44, [%r6+8];
	ld.shared.f32 	%f45, [%r10+32];
	fma.rn.f32 	%f46, %f44, %f45, %f43;
	ld.shared.f32 	%f47, [%r6+12];
	ld.shared.f32 	%f48, [%r10+48];
	fma.rn.f32 	%f6, %f47, %f48, %f46;
	bar.sync 	0;
	add.s32 	%r72, %r87, 4;
	setp.ge.s32 	%p10, %r72, %r55;
	add.s32 	%r73, %r93, -8;
	cvt.u64.u32 	%rd12, %r73;
	add.s64 	%rd14, %rd12, %rd11;
	add.s64 	%rd15, %rd14, %rd13;
	cvta.to.global.u64 	%rd16, %rd33;
	shl.b64 	%rd17, %rd15, 2;
	add.s64 	%rd2, %rd16, %rd17;
	mov.f32 	%f103, 0f00000000;
	or.pred  	%p11, %p3, %p10;
	@%p11 bra 	$L__BB0_9;
	ld.global.f32 	%f103, [%rd2+16];
$L__BB0_9:
	st.shared.f32 	[%r7], %f103;
	add.s32 	%r74, %r92, 4;
	setp.ge.s32 	%p13, %r74, %r55;
	mov.f32 	%f104, 0f00000000;
	or.pred  	%p14, %p6, %p13;
	@%p14 bra 	$L__BB0_11;
	mul.wide.s32 	%rd18, %r89, 4;
	add.s64 	%rd19, %rd1, %rd18;
	ld.global.f32 	%f104, [%rd19];
$L__BB0_11:
	st.shared.f32 	[%r9], %f104;
	bar.sync 	0;
	ld.shared.f32 	%f51, [%r6];
	ld.shared.f32 	%f52, [%r10];
	fma.rn.f32 	%f53, %f51, %f52, %f6;
	ld.shared.f32 	%f54, [%r6+4];
	ld.shared.f32 	%f55, [%r10+16];
	fma.rn.f32 	%f56, %f54, %f55, %f53;
	ld.shared.f32 	%f57, [%r6+8];
	ld.shared.f32 	%f58, [%r10+32];
	fma.rn.f32 	%f59, %f57, %f58, %f56;
	ld.shared.f32 	%f60, [%r6+12];
	ld.shared.f32 	%f61, [%r10+48];
	fma.rn.f32 	%f11, %f60, %f61, %f59;
	bar.sync 	0;
	add.s32 	%r75, %r87, 8;
	setp.ge.s32 	%p16, %r75, %r55;
	mov.f32 	%f105, 0f00000000;
	or.pred  	%p17, %p3, %p16;
	@%p17 bra 	$L__BB0_13;
	ld.global.f32 	%f105, [%rd2+32];
$L__BB0_13:
	st.shared.f32 	[%r7], %f105;
	add.s32 	%r76, %r92, 8;
	setp.ge.s32 	%p19, %r76, %r55;
	mov.f32 	%f106, 0f00000000;
	or.pred  	%p20, %p6, %p19;
	@%p20 bra 	$L__BB0_15;
	mul.wide.s32 	%rd20, %r90, 4;
	add.s64 	%rd21, %rd1, %rd20;
	ld.global.f32 	%f106, [%rd21];
$L__BB0_15:
	st.shared.f32 	[%r9], %f106;
	bar.sync 	0;
	ld.shared.f32 	%f64, [%r6];
	ld.shared.f32 	%f65, [%r10];
	fma.rn.f32 	%f66, %f64, %f65, %f11;
	ld.shared.f32 	%f67, [%r6+4];
	ld.shared.f32 	%f68, [%r10+16];
	fma.rn.f32 	%f69, %f67, %f68, %f66;
	ld.shared.f32 	%f70, [%r6+8];
	ld.shared.f32 	%f71, [%r10+32];
	fma.rn.f32 	%f72, %f70, %f71, %f69;
	ld.shared.f32 	%f73, [%r6+12];
	ld.shared.f32 	%f74, [%r10+48];
	fma.rn.f32 	%f16, %f73, %f74, %f72;
	bar.sync 	0;
	add.s32 	%r77, %r87, 12;
	setp.ge.s32 	%p22, %r77, %r55;
	mov.f32 	%f107, 0f00000000;
	or.pred  	%p23, %p3, %p22;
	@%p23 bra 	$L__BB0_17;
	ld.global.f32 	%f107, [%rd2+48];
$L__BB0_17:
	st.shared.f32 	[%r7], %f107;
	add.s32 	%r78, %r92, 12;
	setp.ge.s32 	%p25, %r78, %r55;
	mov.f32 	%f108, 0f00000000;
	or.pred  	%p26, %p6, %p25;
	@%p26 bra 	$L__BB0_19;
	mul.wide.s32 	%rd22, %r91, 4;
	add.s64 	%rd23, %rd1, %rd22;
	ld.global.f32 	%f108, [%rd23];
$L__BB0_19:
	add.s32 	%r79, %r55, 3;
	shr.u32 	%r80, %r79, 2;
	and.b32  	%r95, %r80, 536870908;
	st.shared.f32 	[%r9], %f108;
	bar.sync 	0;
	ld.shared.f32 	%f76, [%r6];
	ld.shared.f32 	%f77, [%r10];
	fma.rn.f32 	%f78, %f76, %f77, %f16;
	ld.shared.f32 	%f79, [%r6+4];
	ld.shared.f32 	%f80, [%r10+16];
	fma.rn.f32 	%f81, %f79, %f80, %f78;
	ld.shared.f32 	%f82, [%r6+8];
	ld.shared.f32 	%f83, [%r10+32];
	fma.rn.f32 	%f84, %f82, %f83, %f81;
	ld.shared.f32 	%f85, [%r6+12];
	ld.shared.f32 	%f86, [%r10+48];
	fma.rn.f32 	%f114, %f85, %f86, %f84;
	bar.sync 	0;
	add.s32 	%r94, %r94, 4;
	add.s32 	%r93, %r93, 16;
	add.s32 	%r92, %r92, 16;
	shl.b32 	%r81, %r56, 4;
	add.s32 	%r91, %r91, %r81;
	add.s32 	%r90, %r90, %r81;
	add.s32 	%r89, %r89, %r81;
	add.s32 	%r88, %r88, %r81;
	add.s32 	%r87, %r87, 16;
	add.s32 	%r86, %r86, 16;
	setp.ne.s32 	%p27, %r94, 0;
	@%p27 bra 	$L__BB0_3;
$L__BB0_20:
	add.s32 	%r82, %r55, 3;
	shr.u32 	%r83, %r82, 2;
	and.b32  	%r37, %r83, 3;
	setp.eq.s32 	%p28, %r37, 0;
	@%p28 bra 	$L__BB0_27;
	shl.b32 	%r84, %r95, 2;
	add.s32 	%r99, %r2, %r84;
	mad.lo.s32 	%r100, %r56, %r99, %r4;
	shl.b32 	%r40, %r56, 2;
	add.s32 	%r97, %r1, %r84;
	add.s32 	%r98, %r97, %r8;
	neg.s32 	%r96, %r37;
$L__BB0_22:
	.pragma "nounroll";
	setp.ge.s32 	%p29, %r3, %r54;
	setp.ge.s32 	%p30, %r97, %r55;
	mov.f32 	%f112, 0f00000000;
	or.pred  	%p31, %p29, %p30;
	@%p31 bra 	$L__BB0_24;
	ld.param.u64 	%rd34, [_Z16matrixMultSharedPKfS0_Pfiii_param_0];
	cvta.to.global.u64 	%rd24, %rd34;
	mul.wide.u32 	%rd25, %r98, 4;
	add.s64 	%rd26, %rd24, %rd25;
	ld.global.f32 	%f112, [%rd26];
$L__BB0_24:
	setp.ge.s32 	%p32, %r4, %r56;
	st.shared.f32 	[%r7], %f112;
	setp.ge.s32 	%p33, %r99, %r55;
	mov.f32 	%f113, 0f00000000;
	or.pred  	%p34, %p32, %p33;
	@%p34 bra 	$L__BB0_26;
	mul.wide.s32 	%rd27, %r100, 4;
	add.s64 	%rd28, %rd1, %rd27;
	ld.global.f32 	%f113, [%rd28];
$L__BB0_26:
	st.shared.f32 	[%r9], %f113;
	bar.sync 	0;
	ld.shared.f32 	%f89, [%r6];
	ld.shared.f32 	%f90, [%r10];
	fma.rn.f32 	%f91, %f89, %f90, %f114;
	ld.shared.f32 	%f92, [%r6+4];
	ld.shared.f32 	%f93, [%r10+16];
	fma.rn.f32 	%f94, %f92, %f93, %f91;
	ld.shared.f32 	%f95, [%r6+8];
	ld.shared.f32 	%f96, [%r10+32];
	fma.rn.f32 	%f97, %f95, %f96, %f94;
	ld.shared.f32 	%f98, [%r6+12];
	ld.shared.f32 	%f99, [%r10+48];
	fma.rn.f32 	%f114, %f98, %f99, %f97;
	bar.sync 	0;
	add.s32 	%r100, %r100, %r40;
	add.s32 	%r99, %r99, 4;
	add.s32 	%r98, %r98, 4;
	add.s32 	%r97, %r97, 4;
	add.s32 	%r96, %r96, 1;
	setp.ne.s32 	%p35, %r96, 0;
	@%p35 bra 	$L__BB0_22;
$L__BB0_27:
	setp.ge.s32 	%p36, %r3, %r54;
	setp.ge.s32 	%p37, %r4, %r56;
	or.pred  	%p38, %p36, %p37;
	@%p38 bra 	$L__BB0_29;
	ld.param.u64 	%rd35, [_Z16matrixMultSharedPKfS0_Pfiii_param_2];
	mad.lo.s32 	%r85, %r56, %r3, %r4;
	cvta.to.global.u64 	%rd29, %rd35;
	mul.wide.s32 	%rd30, %r85, 4;
	add.s64 	%rd31, %rd29, %rd30;
	st.global.f32 	[%rd31], %f114;
$L__BB0_29:
	ret;

}


// ===== COMPILED SASS (sm_100) =====

	.target	sm_100

	.elftype	@"ET_EXEC"


//--------------------- .note.nv.tkinfo           --------------------------
	.section	.note.nv.tkinfo,"",@"SHT_NOTE"
	.sectionflags	@"SHF_NOTE_NV_TKINFO"
	.tkinfo
        /*0018*/ 	.word	0x00000002
        /*0030*/ 	.string	""
        /*0030*/ 	.string	"ptxas"
        /*0030*/ 	.string	"Cuda compilation tools, release 13.0, V13.0.88"
        /*0030*/ 	.string	"Build cuda_13.0.r13.0/compiler.36424714_0"
        /*0030*/ 	.string	"-arch sm_100 -m 64 "



//--------------------- .note.nv.cuinfo           --------------------------
	.section	.note.nv.cuinfo,"",@"SHT_NOTE"
	.sectionflags	@"SHF_NOTE_NV_CUINFO"
        /*0018*/ 	.short	0x0002
        /*001a*/ 	.short	0x0064
        /*001c*/ 	.short	0x0082
	.zero		2


//--------------------- .nv.info                  --------------------------
	.section	.nv.info,"",@"SHT_CUDA_INFO"
	.align	4


	//----- nvinfo : EIATTR_REGCOUNT
	.align		4
        /*0000*/ 	.byte	0x04, 0x2f
        /*0002*/ 	.short	(.L_1 - .L_0)
	.align		4
.L_0:
        /*0004*/ 	.word	index@(_Z16matrixMultSharedPKfS0_Pfiii)
        /*0008*/ 	.word	0x00000020


	//----- nvinfo : EIATTR_FRAME_SIZE
	.align		4
.L_1:
        /*000c*/ 	.byte	0x04, 0x11
        /*000e*/ 	.short	(.L_3 - .L_2)
	.align		4
.L_2:
        /*0010*/ 	.word	index@(_Z16matrixMultSharedPKfS0_Pfiii)
        /*0014*/ 	.word	0x00000000


	//----- nvinfo : EIATTR_MIN_STACK_SIZE
	.align		4
.L_3:
        /*0018*/ 	.byte	0x04, 0x12
        /*001a*/ 	.short	(.L_5 - .L_4)
	.align		4
.L_4:
        /*001c*/ 	.word	index@(_Z16matrixMultSharedPKfS0_Pfiii)
        /*0020*/ 	.word	0x00000000
.L_5:


//--------------------- .nv.compat                --------------------------
	.section	.nv.compat,"",@"SHT_CUDA_COMPAT_INFO"
	.align	4
        /*0000*/ 	.byte	0x02, 0x09, 0x00, 0x00, 0x02, 0x02, 0x01, 0x00, 0x02, 0x05, 0x05, 0x00, 0x03, 0x07, 0x01, 0x01
        /*0010*/ 	.byte	0x02, 0x03, 0x00, 0x00, 0x02, 0x06, 0x01, 0x00, 0x04, 0x0b, 0x08, 0x00, 0x09, 0x00, 0x00, 0x00
        /*0020*/ 	.byte	0x00, 0x00, 0x00, 0x00


//--------------------- .nv.info._Z16matrixMultSharedPKfS0_Pfiii --------------------------
	.section	.nv.info._Z16matrixMultSharedPKfS0_Pfiii,"",@"SHT_CUDA_INFO"
	.sectionflags	@""
	.align	4


	//----- nvinfo : EIATTR_CUDA_API_VERSION
	.align		4
        /*0000*/ 	.byte	0x04, 0x37
        /*0002*/ 	.short	(.L_7 - .L_6)
.L_6:
        /*0004*/ 	.word	0x00000082


	//----- nvinfo : EIATTR_KPARAM_INFO
	.align		4
.L_7:
        /*0008*/ 	.byte	0x04, 0x17
        /*000a*/ 	.short	(.L_9 - .L_8)
.L_8:
        /*000c*/ 	.word	0x00000000
        /*0010*/ 	.short	0x0005
        /*0012*/ 	.short	0x0020
        /*0014*/ 	.byte	0x00, 0xf0, 0x11, 0x00


	//----- nvinfo : EIATTR_KPARAM_INFO
	.align		4
.L_9:
        /*0018*/ 	.byte	0x04, 0x17
        /*001a*/ 	.short	(.L_11 - .L_10)
.L_10:
        /*001c*/ 	.word	0x00000000
        /*0020*/ 	.short	0x0004
        /*0022*/ 	.short	0x001c
        /*0024*/ 	.byte	0x00, 0xf0, 0x11, 0x00


	//----- nvinfo : EIATTR_KPARAM_INFO
	.align		4
.L_11:
        /*0028*/ 	.byte	0x04, 0x17
        /*002a*/ 	.short	(.L_13 - .L_12)
.L_12:
        /*002c*/ 	.word	0x00000000
        /*0030*/ 	.short	0x0003
        /*0032*/ 	.short	0x0018
        /*0034*/ 	.byte	0x00, 0xf0, 0x11, 0x00


	//----- nvinfo : EIATTR_KPARAM_INFO
	.align		4
.L_13:
        /*0038*/ 	.byte	0x04, 0x17
        /*003a*/ 	.short	(.L_15 - .L_14)
.L_14:
        /*003c*/ 	.word	0x00000000
        /*0040*/ 	.short	0x0002
        /*0042*/ 	.short	0x0010
        /*0044*/ 	.byte	0x00, 0xf5, 0x21, 0x00


	//----- nvinfo : EIATTR_KPARAM_INFO
	.align		4
.L_15:
        /*0048*/ 	.byte	0x04, 0x17
        /*004a*/ 	.short	(.L_17 - .L_16)
.L_16:
        /*004c*/ 	.word	0x00000000
        /*0050*/ 	.short	0x0001
        /*0052*/ 	.short	0x0008
        /*0054*/ 	.byte	0x00, 0xf5, 0x21, 0x00


	//----- nvinfo : EIATTR_KPARAM_INFO
	.align		4
.L_17:
        /*0058*/ 	.byte	0x04, 0x17
        /*005a*/ 	.short	(.L_19 - .L_18)
.L_18:
        /*005c*/ 	.word	0x00000000
        /*0060*/ 	.short	0x0000
        /*0062*/ 	.short	0x0000
        /*0064*/ 	.byte	0x00, 0xf5, 0x21, 0x00


	//----- nvinfo : EIATTR_SPARSE_MMA_MASK
	.align		4
.L_19:
        /*0068*/ 	.byte	0x03, 0x50
        /*006a*/ 	.short	0x0000


	//----- nvinfo : EIATTR_MAXREG_COUNT
	.align		4
        /*006c*/ 	.byte	0x03, 0x1b
        /*006e*/ 	.short	0x00ff


	//----- nvinfo : EIATTR_NUM_BARRIERS
	.align		4
        /*0070*/ 	.byte	0x02, 0x4c
        /*0072*/ 	.byte	0x01
	.zero		1


	//----- nvinfo : EIATTR_MERCURY_ISA_VERSION
	.align		4
        /*0074*/ 	.byte	0x03, 0x5f
        /*0076*/ 	.short	0x0101


	//----- nvinfo : EIATTR_VRC_CTA_INIT_COUNT
	.align		4
        /*0078*/ 	.byte	0x02, 0x4a
	.zero		1
	.zero		1


	//----- nvinfo : EIATTR_EXIT_INSTR_OFFSETS
	.align		4
        /*007c*/ 	.byte	0x04, 0x1c
        /*007e*/ 	.short	(.L_21 - .L_20)


	//   ....[0]....
.L_20:
        /*0080*/ 	.word	0x00000cf0


	//   ....[1]....
        /*0084*/ 	.word	0x00000d40


	//----- nvinfo : EIATTR_CBANK_PARAM_SIZE
	.align		4
.L_21:
        /*0088*/ 	.byte	0x03, 0x19
        /*008a*/ 	.short	0x0024


	//----- nvinfo : EIATTR_PARAM_CBANK
	.align		4
        /*008c*/ 	.byte	0x04, 0x0a
        /*008e*/ 	.short	(.L_23 - .L_22)
	.align		4
.L_22:
        /*0090*/ 	.word	index@(.nv.constant0._Z16matrixMultSharedPKfS0_Pfiii)
        /*0094*/ 	.short	0x0380
        /*0096*/ 	.short	0x0024


	//----- nvinfo : EIATTR_SW_WAR
	.align		4
.L_23:
        /*0098*/ 	.byte	0x04, 0x36
        /*009a*/ 	.short	(.L_25 - .L_24)
.L_24:
        /*009c*/ 	.word	0x00000008
.L_25:


//--------------------- .nv.callgraph             --------------------------
	.section	.nv.callgraph,"",@"SHT_CUDA_CALLGRAPH"
	.align	4
	.sectionentsize	8
	.align		4
        /*0000*/ 	.word	0x00000000
	.align		4
        /*0004*/ 	.word	0xffffffff
	.align		4
        /*0008*/ 	.word	0x00000000
	.align		4
        /*000c*/ 	.word	0xfffffffe
	.align		4
        /*0010*/ 	.word	0x00000000
	.align		4
        /*0014*/ 	.word	0xfffffffd
	.align		4
        /*0018*/ 	.word	0x00000000
	.align		4
        /*001c*/ 	.word	0xfffffffc


//--------------------- .text._Z16matrixMultSharedPKfS0_Pfiii --------------------------
	.section	.text._Z16matrixMultSharedPKfS0_Pfiii,"ax",@progbits
	.align	128
        .global         _Z16matrixMultSharedPKfS0_Pfiii
        .type           _Z16matrixMultSharedPKfS0_Pfiii,@function
        .size           _Z16matrixMultSharedPKfS0_Pfiii,(.L_x_5 - _Z16matrixMultSharedPKfS0_Pfiii)
        .other          _Z16matrixMultSharedPKfS0_Pfiii,@"STO_CUDA_ENTRY STV_DEFAULT"
_Z16matrixMultSharedPKfS0_Pfiii:
.text._Z16matrixMultSharedPKfS0_Pfiii:
[----:B------:R-:W-:Y:S01]  /*0000*/  LDC R1, c[0x0][0x37c] ;  /* 0x0000df00ff017b82 */ /* 0x000fe20000000800 */
[----:B------:R-:W0:Y:S01]  /*0010*/  S2R R17, SR_TID.Y ;  /* 0x0000000000117919 */ /* 0x000e220000002200 */
[----:B------:R-:W1:Y:S06]  /*0020*/  LDCU UR7, c[0x0][0x39c] ;  /* 0x00007380ff0777ac */ /* 0x000e6c0008000800 */
[----:B------:R-:W0:Y:S01]  /*0030*/  LDC R0, c[0x0][0x364] ;  /* 0x0000d900ff007b82 */ /* 0x000e220000000800 */
[----:B------:R-:W-:Y:S01]  /*0040*/  HFMA2 R23, -RZ, RZ, 0, 0 ;  /* 0x00000000ff177431 */ /* 0x000fe200000001ff */
[----:B------:R-:W2:Y:S01]  /*0050*/  S2R R19, SR_TID.X ;  /* 0x0000000000137919 */ /* 0x000ea20000002100 */
[----:B------:R-:W3:Y:S05]  /*0060*/  LDCU.64 UR10, c[0x0][0x358] ;  /* 0x00006b00ff0a77ac */ /* 0x000eea0008000a00 */
[----:B------:R-:W0:Y:S08]  /*0070*/  S2UR UR4, SR_CTAID.Y ;  /* 0x00000000000479c3 */ /* 0x000e300000002600 */
[----:B------:R-:W2:Y:S01]  /*0080*/  S2UR UR5, SR_CTAID.X ;  /* 0x00000000000579c3 */ /* 0x000ea20000002500 */
[----:B-1----:R-:W-:-:S07]  /*0090*/  UISETP.GE.AND UP0, UPT, UR7, 0x1, UPT ;  /* 0x000000010700788c */ /* 0x002fce000bf06270 */
[----:B------:R-:W2:Y:S01]  /*00a0*/  LDC R2, c[0x0][0x360] ;  /* 0x0000d800ff027b82 */ /* 0x000ea20000000800 */
[----:B0-----:R-:W-:Y:S02]  /*00b0*/  IMAD R0, R0, UR4, R17 ;  /* 0x0000000400007c24 */ /* 0x001fe4000f8e0211 */
[----:B--2---:R-:W-:Y:S01]  /*00c0*/  IMAD R3, R2, UR5, R19 ;  /* 0x0000000502037c24 */ /* 0x004fe2000f8e0213 */
[----:B---3--:R-:W-:Y:S06]  /*00d0*/  BRA.U !UP0, `(.L_x_0) ;  /* 0x0000000908f47547 */ /* 0x008fec000b800000 */
[----:B------:R-:W0:Y:S01]  /*00e0*/  S2UR UR6, SR_CgaCtaId ;  /* 0x00000000000679c3 */ /* 0x000e220000008800 */
[----:B------:R-:W-:Y:S01]  /*00f0*/  UMOV UR4, 0x400 ;  /* 0x0000040000047882 */ /* 0x000fe20000000000 */
[----:B------:R-:W-:Y:S02]  /*0100*/  UISETP.GE.U32.AND UP0, UPT, UR7, 0xd, UPT ;  /* 0x0000000d0700788c */ /* 0x000fe4000bf06070 */
[----:B------:R-:W-:Y:S01]  /*0110*/  IMAD R26, R0, UR7, RZ ;  /* 0x00000007001a7c24 */ /* 0x000fe2000f8e02ff */
[----:B------:R-:W-:Y:S01]  /*0120*/  UIADD3 UR5, UPT, UPT, UR4, 0x40, URZ ;  /* 0x0000004004057890 */ /* 0x000fe2000fffe0ff */
[----:B------:R-:W-:Y:S01]  /*0130*/  MOV R23, RZ ;  /* 0x000000ff00177202 */ /* 0x000fe20000000f00 */
[----:B------:R-:W-:Y:S02]  /*0140*/  IMAD.MOV.U32 R18, RZ, RZ, RZ ;  /* 0x000000ffff127224 */ /* 0x000fe400078e00ff */
[----:B0-----:R-:W-:Y:S02]  /*0150*/  ULEA UR5, UR6, UR5, 0x18 ;  /* 0x0000000506057291 */ /* 0x001fe4000f8ec0ff */
[----:B------:R-:W-:-:S04]  /*0160*/  ULEA UR4, UR6, UR4, 0x18 ;  /* 0x0000000406047291 */ /* 0x000fc8000f8ec0ff */
[----:B------:R-:W-:Y:S02]  /*0170*/  LEA R4, R19, UR5, 0x2 ;  /* 0x0000000513047c11 */ /* 0x000fe4000f8e10ff */
[----:B------:R-:W-:-:S03]  /*0180*/  LEA R2, R17, UR4, 0x4 ;  /* 0x0000000411027c11 */ /* 0x000fc6000f8e20ff */
[----:B------:R-:W-:Y:S01]  /*0190*/  IMAD R6, R17, 0x10, R4 ;  /* 0x0000001011067824 */ /* 0x000fe200078e0204 */
[----:B------:R-:W-:Y:S01]  /*01a0*/  LEA R5, R19, R2, 0x2 ;  /* 0x0000000213057211 */ /* 0x000fe200078e10ff */
[----:B------:R-:W-:Y:S06]  /*01b0*/  BRA.U !UP0, `(.L_x_1) ;  /* 0x00000009080c7547 */ /* 0x000fec000b800000 */
[----:B------:R-:W0:Y:S01]  /*01c0*/  LDCU UR5, c[0x0][0x398] ;  /* 0x00007300ff0577ac */ /* 0x000e220008000800 */
[C---:B------:R-:W-:Y:S01]  /*01d0*/  IADD3 R24, PT, PT, R17.reuse, 0xc, RZ ;  /* 0x0000000c11187810 */ /* 0x040fe20007ffe0ff */
[C---:B------:R-:W-:Y:S01]  /*01e0*/  VIADD R18, R17.reuse, 0x4 ;  /* 0x0000000411127836 */ /* 0x040fe20000000000 */
[----:B------:R-:W-:Y:S01]  /*01f0*/  IADD3 R22, PT, PT, R17, 0x8, RZ ;  /* 0x0000000811167810 */ /* 0x000fe20007ffe0ff */
[----:B------:R-:W1:Y:S01]  /*0200*/  LDCU UR6, c[0x0][0x3a0] ;  /* 0x00007400ff0677ac */ /* 0x000e620008000800 */
[----:B------:R-:W-:Y:S01]  /*0210*/  IADD3 R16, PT, PT, R26, R19, RZ ;  /* 0x000000131a107210 */ /* 0x000fe20007ffe0ff */
[----:B------:R-:W-:Y:S01]  /*0220*/  IMAD.MOV.U32 R7, RZ, RZ, R19 ;  /* 0x000000ffff077224 */ /* 0x000fe200078e0013 */
[----:B------:R-:W-:Y:S01]  /*0230*/  MOV R23, RZ ;  /* 0x000000ff00177202 */ /* 0x000fe20000000f00 */
[----:B------:R-:W-:Y:S01]  /*0240*/  UIADD3 UR4, UPT, UPT, UR7, 0x3, URZ ;  /* 0x0000000307047890 */ /* 0x000fe2000fffe0ff */
[----:B------:R-:W2:Y:S03]  /*0250*/  LDCU UR7, c[0x0][0x39c] ;  /* 0x00007380ff0777ac */ /* 0x000ea60008000800 */
[----:B------:R-:W-:Y:S01]  /*0260*/  USHF.R.U32.HI UR4, URZ, 0x2, UR4 ;  /* 0x00000002ff047899 */ /* 0x000fe20008011604 */
[----:B------:R-:W3:Y:S01]  /*0270*/  LDCU.64 UR12, c[0x0][0x380] ;  /* 0x00007000ff0c77ac */ /* 0x000ee20008000a00 */
[----:B0-----:R-:W-:-:S02]  /*0280*/  ISETP.GE.AND P1, PT, R0, UR5, PT ;  /* 0x0000000500007c0c */ /* 0x001fc4000bf26270 */
[----:B------:R-:W-:Y:S01]  /*0290*/  ULOP3.LUT UR4, UR4, 0x1ffffffc, URZ, 0xc0, !UPT ;  /* 0x1ffffffc04047892 */ /* 0x000fe2000f8ec0ff */
[--C-:B-1----:R-:W-:Y:S02]  /*02a0*/  IMAD R24, R24, UR6, R3.reuse ;  /* 0x0000000618187c24 */ /* 0x102fe4000f8e0203 */
[--C-:B------:R-:W-:Y:S01]  /*02b0*/  IMAD R22, R22, UR6, R3.reuse ;  /* 0x0000000616167c24 */ /* 0x100fe2000f8e0203 */
[----:B------:R-:W-:Y:S01]  /*02c0*/  UIADD3 UR5, UPT, UPT, -UR4, URZ, URZ ;  /* 0x000000ff04057290 */ /* 0x000fe2000fffe1ff */
[--C-:B------:R-:W-:Y:S02]  /*02d0*/  IMAD R18, R18, UR6, R3.reuse ;  /* 0x0000000612127c24 */ /* 0x100fe4000f8e0203 */
[----:B------:R-:W-:Y:S01]  /*02e0*/  IMAD R20, R17, UR6, R3 ;  /* 0x0000000611147c24 */ /* 0x000fe2000f8e0203 */
[----:B--2---:R-:W-:-:S08]  /*02f0*/  UMOV UR6, 0x8 ;  /* 0x0000000800067882 */ /* 0x004fd00000000000 */
.L_x_2:
[----:B------:R-:W0:Y:S01]  /*0300*/  LDC R21, c[0x0][0x3a0] ;  /* 0x0000e800ff157b82 */ /* 0x000e220000000800 */
[----:B------:R-:W-:Y:S01]  /*0310*/  ISETP.GE.OR P2, PT, R7, UR7, P1 ;  /* 0x0000000707007c0c */ /* 0x000fe20008f46670 */
[----:B------:R-:W-:Y:S01]  /*0320*/  HFMA2 R27, -RZ, RZ, 0, 0 ;  /* 0x00000000ff1b7431 */ /* 0x000fe200000001ff */
[----:B------:R-:W-:-:S11]  /*0330*/  MOV R13, RZ ;  /* 0x000000ff000d7202 */ /* 0x000fd60000000f00 */
[----:B------:R-:W1:Y:S01]  /*0340*/  @!P2 LDC.64 R10, c[0x0][0x380] ;  /* 0x0000e000ff0aab82 */ /* 0x000e620000000a00 */
[----:B0-----:R-:W-:-:S04]  /*0350*/  ISETP.GE.AND P0, PT, R3, R21, PT ;  /* 0x000000150300720c */ /* 0x001fc80003f06270 */
[----:B------:R-:W-:Y:S01]  /*0360*/  ISETP.GE.OR P3, PT, R17, UR7, P0 ;  /* 0x0000000711007c0c */ /* 0x000fe20008766670 */
[----:B-1----:R-:W-:-:S12]  /*0370*/  @!P2 IMAD.WIDE.U32 R10, R16, 0x4, R10 ;  /* 0x00000004100aa825 */ /* 0x002fd800078e000a */
[----:B------:R-:W0:Y:S01]  /*0380*/  @!P3 LDC.64 R8, c[0x0][0x388] ;  /* 0x0000e200ff08bb82 */ /* 0x000e220000000a00 */
[----:B------:R-:W2:Y:S01]  /*0390*/  @!P2 LDG.E R27, desc[UR10][R10.64] ;  /* 0x0000000a0a1ba981 */ /* 0x000ea2000c1e1900 */
[----:B0-----:R-:W-:-:S05]  /*03a0*/  @!P3 IMAD.WIDE R28, R20, 0x4, R8 ;  /* 0x00000004141cb825 */ /* 0x001fca00078e0208 */
[----:B------:R-:W4:Y:S01]  /*03b0*/  @!P3 LDG.E R13, desc[UR10][R28.64] ;  /* 0x0000000a1c0db981 */ /* 0x000f22000c1e1900 */
[----:B------:R-:W-:-:S05]  /*03c0*/  VIADD R8, R17, 0x4 ;  /* 0x0000000411087836 */ /* 0x000fca0000000000 */
[----:B------:R-:W-:Y:S01]  /*03d0*/  ISETP.GE.OR P3, PT, R8, UR7, P0 ;  /* 0x0000000708007c0c */ /* 0x000fe20008766670 */
[----:B------:R-:W-:-:S12]  /*03e0*/  UIADD3 UR8, UPT, UPT, UR6, -0x8, URZ ;  /* 0xfffffff806087890 */ /* 0x000fd8000fffe0ff */
[----:B------:R-:W0:Y:S01]  /*03f0*/  @!P3 LDC.64 R8, c[0x0][0x388] ;  /* 0x0000e200ff08bb82 */ /* 0x000e220000000a00 */
[----:B--2---:R1:W-:Y:S04]  /*0400*/  STS [R5], R27 ;  /* 0x0000001b05007388 */ /* 0x0043e80000000800 */
[----:B----4-:R-:W-:Y:S03]  /*0410*/  STS [R6], R13 ;  /* 0x0000000d06007388 */ /* 0x010fe60000000800 */
[----:B------:R-:W-:Y:S06]  /*0420*/  BAR.SYNC.DEFER_BLOCKING 0x0 ;  /* 0x0000000000007b1d */ /* 0x000fec0000010000 */
[----:B------:R-:W-:Y:S04]  /*0430*/  LDS R10, [R4] ;  /* 0x00000000040a7984 */ /* 0x000fe80000000800 */
[----:B------:R-:W2:Y:S04]  /*0440*/  LDS.128 R12, [R2] ;  /* 0x00000000020c7984 */ /* 0x000ea80000000c00 */
[----:B------:R-:W4:Y:S04]  /*0450*/  LDS R11, [R4+0x10] ;  /* 0x00001000040b7984 */ /* 0x000f280000000800 */
[----:B------:R-:W5:Y:S01]  /*0460*/  LDS R25, [R4+0x20] ;  /* 0x0000200004197984 */ /* 0x000f620000000800 */
[----:B-1----:R-:W-:-:S02]  /*0470*/  HFMA2 R27, -RZ, RZ, 0, 0 ;  /* 0x00000000ff1b7431 */ /* 0x002fc400000001ff */
[----:B--2---:R-:W-:Y:S02]  /*0480*/  FFMA R10, R12, R10, R23 ;  /* 0x0000000a0c0a7223 */ /* 0x004fe40000000017 */
[----:B------:R-:W1:Y:S02]  /*0490*/  LDS R23, [R4+0x30] ;  /* 0x0000300004177984 */ /* 0x000e640000000800 */
[----:B----4-:R-:W-:Y:S01]  /*04a0*/  FFMA R12, R11, R13, R10 ;  /* 0x0000000d0b0c7223 */ /* 0x010fe2000000000a */
[----:B------:R-:W-:Y:S01]  /*04b0*/  IADD3 R11, PT, PT, R7, 0x4, RZ ;  /* 0x00000004070b7810 */ /* 0x000fe20007ffe0ff */
[----:B------:R-:W-:Y:S01]  /*04c0*/  BAR.SYNC.DEFER_BLOCKING 0x0 ;  /* 0x0000000000007b1d */ /* 0x000fe20000010000 */
[----:B------:R-:W-:Y:S02]  /*04d0*/  IADD3 R10, P4, P5, R26, UR8, R19 ;  /* 0x000000081a0a7c10 */ /* 0x000fe4000fd9e013 */
[----:B------:R-:W-:Y:S02]  /*04e0*/  ISETP.GE.OR P2, PT, R11, UR7, P1 ;  /* 0x000000070b007c0c */ /* 0x000fe40008f46670 */
[----:B------:R-:W-:-:S02]  /*04f0*/  IADD3.X R11, PT, PT, RZ, RZ, RZ, P4, P5 ;  /* 0x000000ffff0b7210 */ /* 0x000fc400027ea4ff */
[C---:B---3--:R-:W-:Y:S01]  /*0500*/  LEA R28, P4, R10.reuse, UR12, 0x2 ;  /* 0x0000000c0a1c7c11 */ /* 0x048fe2000f8810ff */
[----:B-----5:R-:W-:Y:S01]  /*0510*/  FFMA R14, R25, R14, R12 ;  /* 0x0000000e190e7223 */ /* 0x020fe2000000000c */
[----:B------:R-:W-:Y:S02]  /*0520*/  IMAD.MOV.U32 R25, RZ, RZ, RZ ;  /* 0x000000ffff197224 */ /* 0x000fe400078e00ff */
[----:B------:R-:W-:Y:S01]  /*0530*/  LEA.HI.X R29, R10, UR13, R11, 0x2, P4 ;  /* 0x0000000d0a1d7c11 */ /* 0x000fe2000a0f140b */
[----:B0-----:R-:W-:-:S04]  /*0540*/  @!P3 IMAD.WIDE R12, R18, 0x4, R8 ;  /* 0x00000004120cb825 */ /* 0x001fc800078e0208 */
[----:B------:R-:W2:Y:S04]  /*0550*/  @!P2 LDG.E R25, desc[UR10][R28.64+0x10] ;  /* 0x0000100a1c19a981 */ /* 0x000ea8000c1e1900 */
[----:B------:R0:W3:Y:S01]  /*0560*/  @!P3 LDG.E R27, desc[UR10][R12.64] ;  /* 0x0000000a0c1bb981 */ /* 0x0000e2000c1e1900 */
[----:B-1----:R-:W-:Y:S01]  /*0570*/  FFMA R15, R23, R15, R14 ;  /* 0x0000000f170f7223 */ /* 0x002fe2000000000e */
[----:B0-----:R-:W-:-:S04]  /*0580*/  IADD3 R12, PT, PT, R17, 0x8, RZ ;  /* 0x00000008110c7810 */ /* 0x001fc80007ffe0ff */
[----:B------:R-:W-:Y:S01]  /*0590*/  ISETP.GE.OR P3, PT, R12, UR7, P0 ;  /* 0x000000070c007c0c */ /* 0x000fe20008766670 */
[----:B--2---:R-:W-:Y:S04]  /*05a0*/  STS [R5], R25 ;  /* 0x0000001905007388 */ /* 0x004fe80000000800 */
[----:B---3--:R-:W-:Y:S01]  /*05b0*/  STS [R6], R27 ;  /* 0x0000001b06007388 */ /* 0x008fe20000000800 */
[----:B------:R-:W-:Y:S06]  /*05c0*/  BAR.SYNC.DEFER_BLOCKING 0x0 ;  /* 0x0000000000007b1d */ /* 0x000fec0000010000 */
[----:B------:R-:W-:Y:S04]  /*05d0*/  LDS R13, [R4] ;  /* 0x00000000040d7984 */ /* 0x000fe80000000800 */
[----:B------:R-:W0:Y:S04]  /*05e0*/  LDS.128 R8, [R2] ;  /* 0x0000000002087984 */ /* 0x000e280000000c00 */
[----:B------:R-:W1:Y:S04]  /*05f0*/  LDS R14, [R4+0x10] ;  /* 0x00001000040e7984 */ /* 0x000e680000000800 */
[----:B------:R-:W-:Y:S01]  /*0600*/  LDS R23, [R4+0x30] ;  /* 0x0000300004177984 */ /* 0x000fe20000000800 */
[----:B0-----:R-:W-:-:S03]  /*0610*/  FFMA R15, R8, R13, R15 ;  /* 0x0000000d080f7223 */ /* 0x001fc6000000000f */
[----:B------:R-:W0:Y:S01]  /*0620*/  LDS R8, [R4+0x20] ;  /* 0x0000200004087984 */ /* 0x000e220000000800 */
[----:B------:R-:W2:Y:S01]  /*0630*/  @!P3 LDC.64 R12, c[0x0][0x388] ;  /* 0x0000e200ff0cbb82 */ /* 0x000ea20000000a00 */
[----:B-1----:R-:W-:Y:S01]  /*0640*/  FFMA R9, R14, R9, R15 ;  /* 0x000000090e097223 */ /* 0x002fe2000000000f */
[----:B------:R-:W-:-:S04]  /*0650*/  IADD3 R14, PT, PT, R7, 0x8, RZ ;  /* 0x00000008070e7810 */ /* 0x000fc80007ffe0ff */
[----:B------:R-:W-:Y:S01]  /*0660*/  ISETP.GE.OR P2, PT, R14, UR7, P1 ;  /* 0x000000070e007c0c */ /* 0x000fe20008f46670 */
[----:B------:R-:W-:Y:S01]  /*0670*/  IMAD.MOV.U32 R27, RZ, RZ, RZ ;  /* 0x000000ffff1b7224 */ /* 0x000fe200078e00ff */
[----:B------:R-:W-:Y:S01]  /*0680*/  MOV R25, RZ ;  /* 0x000000ff00197202 */ /* 0x000fe20000000f00 */
[----:B------:R-:W-:Y:S10]  /*0690*/  BAR.SYNC.DEFER_BLOCKING 0x0 ;  /* 0x0000000000007b1d */ /* 0x000ff40000010000 */
[----:B------:R-:W3:Y:S01]  /*06a0*/  @!P2 LDG.E R25, desc[UR10][R28.64+0x20] ;  /* 0x0000200a1c19a981 */ /* 0x000ee2000c1e1900 */
[----:B0-----:R-:W-:Y:S01]  /*06b0*/  FFMA R10, R8, R10, R9 ;  /* 0x0000000a080a7223 */ /* 0x001fe20000000009 */
[----:B--2---:R-:W-:-:S05]  /*06c0*/  @!P3 IMAD.WIDE R8, R22, 0x4, R12 ;  /* 0x000000041608b825 */ /* 0x004fca00078e020c */
[----:B------:R-:W2:Y:S01]  /*06d0*/  @!P3 LDG.E R27, desc[UR10][R8.64] ;  /* 0x0000000a081bb981 */ /* 0x000ea2000c1e1900 */
[----:B------:R-:W-:Y:S01]  /*06e0*/  FFMA R23, R23, R11, R10 ;  /* 0x0000000b17177223 */ /* 0x000fe2000000000a */
[----:B------:R-:W-:-:S04]  /*06f0*/  IADD3 R11, PT, PT, R17, 0xc, RZ ;  /* 0x0000000c110b7810 */ /* 0x000fc80007ffe0ff */
[----:B------:R-:W-:Y:S01]  /*0700*/  ISETP.GE.OR P0, PT, R11, UR7, P0 ;  /* 0x000000070b007c0c */ /* 0x000fe20008706670 */
[----:B---3--:R0:W-:Y:S04]  /*0710*/  STS [R5], R25 ;  /* 0x0000001905007388 */ /* 0x0081e80000000800 */
[----:B--2---:R-:W-:Y:S01]  /*0720*/  STS [R6], R27 ;  /* 0x0000001b06007388 */ /* 0x004fe20000000800 */
[----:B------:R-:W-:Y:S06]  /*0730*/  BAR.SYNC.DEFER_BLOCKING 0x0 ;  /* 0x0000000000007b1d */ /* 0x000fec0000010000 */
[----:B------:R-:W-:Y:S04]  /*0740*/  LDS R9, [R4] ;  /* 0x0000000004097984 */ /* 0x000fe80000000800 */
[----:B------:R-:W1:Y:S04]  /*0750*/  LDS.128 R12, [R2] ;  /* 0x00000000020c7984 */ /* 0x000e680000000c00 */
[----:B------:R-:W2:Y:S01]  /*0760*/  LDS R10, [R4+0x10] ;  /* 0x00001000040a7984 */ /* 0x000ea20000000800 */
[----:B0-----:R-:W-:-:S02]  /*0770*/  HFMA2 R25, -RZ, RZ, 0, 0 ;  /* 0x00000000ff197431 */ /* 0x001fc400000001ff */
[----:B-1----:R-:W-:Y:S02]  /*0780*/  FFMA R11, R12, R9, R23 ;  /* 0x000000090c0b7223 */ /* 0x002fe40000000017 */
[----:B------:R-:W0:Y:S01]  /*0790*/  @!P0 LDC.64 R8, c[0x0][0x388] ;  /* 0x0000e200ff088b82 */ /* 0x000e220000000a00 */
[----:B------:R-:W-:Y:S01]  /*07a0*/  LDS R23, [R4+0x30] ;  /* 0x0000300004177984 */ /* 0x000fe20000000800 */
[----:B--2---:R-:W-:-:S03]  /*07b0*/  FFMA R11, R10, R13, R11 ;  /* 0x0000000d0a0b7223 */ /* 0x004fc6000000000b */
[----:B------:R-:W1:Y:S01]  /*07c0*/  LDS R10, [R4+0x20] ;  /* 0x00002000040a7984 */ /* 0x000e620000000800 */
[----:B------:R-:W-:-:S05]  /*07d0*/  VIADD R12, R7, 0xc ;  /* 0x0000000c070c7836 */ /* 0x000fca0000000000 */
[----:B------:R-:W-:Y:S01]  /*07e0*/  ISETP.GE.OR P2, PT, R12, UR7, P1 ;  /* 0x000000070c007c0c */ /* 0x000fe20008f46670 */
[----:B------:R-:W-:Y:S01]  /*07f0*/  BAR.SYNC.DEFER_BLOCKING 0x0 ;  /* 0x0000000000007b1d */ /* 0x000fe20000010000 */
[----:B0-----:R-:W-:Y:S01]  /*0800*/  @!P0 IMAD.WIDE R12, R24, 0x4, R8 ;  /* 0x00000004180c8825 */ /* 0x001fe200078e0208 */
[----:B------:R-:W-:-:S10]  /*0810*/  MOV R9, RZ ;  /* 0x000000ff00097202 */ /* 0x000fd40000000f00 */
[----:B------:R-:W2:Y:S04]  /*0820*/  @!P2 LDG.E R25, desc[UR10][R28.64+0x30] ;  /* 0x0000300a1c19a981 */ /* 0x000ea8000c1e1900 */
[----:B------:R-:W3:Y:S01]  /*0830*/  @!P0 LDG.E R9, desc[UR10][R12.64] ;  /* 0x0000000a0c098981 */ /* 0x000ee2000c1e1900 */
[----:B-1----:R-:W-:-:S04]  /*0840*/  FFMA R14, R10, R14, R11 ;  /* 0x0000000e0a0e7223 */ /* 0x002fc8000000000b */
[----:B------:R-:W-:Y:S01]  /*0850*/  FFMA R15, R23, R15, R14 ;  /* 0x0000000f170f7223 */ /* 0x000fe2000000000e */
[----:B------:R-:W-:-:S04]  /*0860*/  UIADD3 UR5, UPT, UPT, UR5, 0x4, URZ ;  /* 0x0000000405057890 */ /* 0x000fc8000fffe0ff */
[----:B------:R-:W-:Y:S01]  /*0870*/  UISETP.NE.AND UP0, UPT, UR5, URZ, UPT ;  /* 0x000000ff0500728c */ /* 0x000fe2000bf05270 */
[C---:B------:R-:W-:Y:S01]  /*0880*/  IMAD R20, R21.reuse, 0x10, R20 ;  /* 0x0000001015147824 */ /* 0x040fe200078e0214 */
[C---:B------:R-:W-:Y:S01]  /*0890*/  LEA R18, R21.reuse, R18, 0x4 ;  /* 0x0000001215127211 */ /* 0x040fe200078e20ff */
[C---:B------:R-:W-:Y:S01]  /*08a0*/  IMAD R24, R21.reuse, 0x10, R24 ;  /* 0x0000001015187824 */ /* 0x040fe200078e0218 */
[----:B------:R-:W-:Y:S01]  /*08b0*/  LEA R22, R21, R22, 0x4 ;  /* 0x0000001615167211 */ /* 0x000fe200078e20ff */
[----:B------:R-:W-:Y:S01]  /*08c0*/  VIADD R16, R16, 0x10 ;  /* 0x0000001010107836 */ /* 0x000fe20000000000 */
[----:B------:R-:W-:Y:S02]  /*08d0*/  IADD3 R7, PT, PT, R7, 0x10, RZ ;  /* 0x0000001007077810 */ /* 0x000fe40007ffe0ff */
[----:B------:R-:W-:Y:S01]  /*08e0*/  IADD3 R17, PT, PT, R17, 0x10, RZ ;  /* 0x0000001011117810 */ /* 0x000fe20007ffe0ff */
[----:B------:R-:W-:Y:S01]  /*08f0*/  UIADD3 UR6, UPT, UPT, UR6, 0x10, URZ ;  /* 0x0000001006067890 */ /* 0x000fe2000fffe0ff */
[----:B--2---:R-:W-:Y:S04]  /*0900*/  STS [R5], R25 ;  /* 0x0000001905007388 */ /* 0x004fe80000000800 */
[----:B---3--:R-:W-:Y:S01]  /*0910*/  STS [R6], R9 ;  /* 0x0000000906007388 */ /* 0x008fe20000000800 */
[----:B------:R-:W-:Y:S06]  /*0920*/  BAR.SYNC.DEFER_BLOCKING 0x0 ;  /* 0x0000000000007b1d */ /* 0x000fec0000010000 */
[----:B------:R-:W-:Y:S04]  /*0930*/  LDS R13, [R4] ;  /* 0x00000000040d7984 */ /* 0x000fe80000000800 */
[----:B------:R-:W0:Y:S04]  /*0940*/  LDS.128 R8, [R2] ;  /* 0x0000000002087984 */ /* 0x000e280000000c00 */
[----:B------:R-:W1:Y:S04]  /*0950*/  LDS R29, [R4+0x10] ;  /* 0x00001000041d7984 */ /* 0x000e680000000800 */
[----:B------:R-:W2:Y:S04]  /*0960*/  LDS R27, [R4+0x20] ;  /* 0x00002000041b7984 */ /* 0x000ea80000000800 */
[----:B------:R-:W3:Y:S01]  /*0970*/  LDS R23, [R4+0x30] ;  /* 0x0000300004177984 */ /* 0x000ee20000000800 */
[----:B0-----:R-:W-:-:S04]  /*0980*/  FFMA R8, R8, R13, R15 ;  /* 0x0000000d08087223 */ /* 0x001fc8000000000f */
[----:B-1----:R-:W-:-:S04]  /*0990*/  FFMA R8, R29, R9, R8 ;  /* 0x000000091d087223 */ /* 0x002fc80000000008 */
[----:B--2---:R-:W-:-:S04]  /*09a0*/  FFMA R8, R27, R10, R8 ;  /* 0x0000000a1b087223 */ /* 0x004fc80000000008 */
[----:B---3--:R-:W-:Y:S01]  /*09b0*/  FFMA R23, R23, R11, R8 ;  /* 0x0000000b17177223 */ /* 0x008fe20000000008 */
[----:B------:R-:W-:Y:S06]  /*09c0*/  BAR.SYNC.DEFER_BLOCKING 0x0 ;  /* 0x0000000000007b1d */ /* 0x000fec0000010000 */
[----:B------:R-:W-:Y:S05]  /*09d0*/  BRA.U UP0, `(.L_x_2) ;  /* 0xfffffff900487547 */ /* 0x000fea000b83ffff */
[----:B------:R-:W-:-:S07]  /*09e0*/  MOV R18, UR4 ;  /* 0x0000000400127c02 */ /* 0x000fce0008000f00 */
.L_x_1:
[----:B------:R-:W-:-:S04]  /*09f0*/  UIADD3 UR7, UPT, UPT, UR7, 0x3, URZ ;  /* 0x0000000307077890 */ /* 0x000fc8000fffe0ff */
[----:B------:R-:W-:-:S04]  /*0a00*/  USHF.R.U32.HI UR4, URZ, 0x2, UR7 ;  /* 0x00000002ff047899 */ /* 0x000fc80008011607 */
[----:B------:R-:W-:-:S09]  /*0a10*/  ULOP3.LUT UP0, UR4, UR4, 0x3, URZ, 0xc0, !UPT ;  /* 0x0000000304047892 */ /* 0x000fd2000f80c0ff */
[----:B------:R-:W-:Y:S05]  /*0a20*/  BRA.U !UP0, `(.L_x_0) ;  /* 0x0000000108a07547 */ /* 0x000fea000b800000 */
[----:B------:R-:W0:Y:S01]  /*0a30*/  S2R R7, SR_TID.Y ;  /* 0x0000000000077919 */ /* 0x000e220000002200 */
[----:B------:R-:W1:Y:S01]  /*0a40*/  LDC R16, c[0x0][0x3a0] ;  /* 0x0000e800ff107b82 */ /* 0x000e620000000800 */
[----:B------:R-:W2:Y:S01]  /*0a50*/  LDCU UR5, c[0x0][0x3a0] ;  /* 0x00007400ff0577ac */ /* 0x000ea20008000800 */
[C---:B------:R-:W-:Y:S01]  /*0a60*/  LEA R19, R18.reuse, R19, 0x2 ;  /* 0x0000001312137211 */ /* 0x040fe200078e10ff */
[----:B------:R-:W3:Y:S01]  /*0a70*/  LDCU.64 UR6, c[0x0][0x398] ;  /* 0x00007300ff0677ac */ /* 0x000ee20008000a00 */
[----:B------:R-:W-:Y:S01]  /*0a80*/  UIADD3 UR4, UPT, UPT, -UR4, URZ, URZ ;  /* 0x000000ff04047290 */ /* 0x000fe2000fffe1ff */
[----:B0-----:R-:W-:Y:S01]  /*0a90*/  IMAD R18, R18, 0x4, R7 ;  /* 0x0000000412127824 */ /* 0x001fe200078e0207 */
[----:B------:R-:W-:-:S03]  /*0aa0*/  IADD3 R7, PT, PT, R26, R19, RZ ;  /* 0x000000131a077210 */ /* 0x000fc60007ffe0ff */
[----:B--23--:R-:W-:-:S07]  /*0ab0*/  IMAD R17, R18, UR5, R3 ;  /* 0x0000000512117c24 */ /* 0x00cfce000f8e0203 */
.L_x_3:
[----:B------:R-:W-:Y:S02]  /*0ac0*/  ISETP.GE.AND P0, PT, R19, UR7, PT ;  /* 0x0000000713007c0c */ /* 0x000fe4000bf06270 */
[----:B------:R-:W-:Y:S02]  /*0ad0*/  CS2R R20, SRZ ;  /* 0x0000000000147805 */ /* 0x000fe4000001ff00 */
[----:B------:R-:W-:Y:S02]  /*0ae0*/  ISETP.GE.AND P1, PT, R18, UR7, PT ;  /* 0x0000000712007c0c */ /* 0x000fe4000bf26270 */
[----:B------:R-:W-:Y:S02]  /*0af0*/  ISETP.GE.OR P0, PT, R0, UR6, P0 ;  /* 0x0000000600007c0c */ /* 0x000fe40008706670 */
[----:B-1----:R-:W-:-:S11]  /*0b00*/  ISETP.GE.OR P1, PT, R3, R16, P1 ;  /* 0x000000100300720c */ /* 0x002fd60000f26670 */
[----:B------:R-:W0:Y:S08]  /*0b10*/  @!P0 LDC.64 R12, c[0x0][0x380] ;  /* 0x0000e000ff0c8b82 */ /* 0x000e300000000a00 */
[----:B------:R-:W1:Y:S01]  /*0b20*/  @!P1 LDC.64 R8, c[0x0][0x388] ;  /* 0x0000e200ff089b82 */ /* 0x000e620000000a00 */
[----:B0-----:R-:W-:-:S05]  /*0b30*/  @!P0 IMAD.WIDE.U32 R12, R7, 0x4, R12 ;  /* 0x00000004070c8825 */ /* 0x001fca00078e000c */
[----:B------:R-:W2:Y:S01]  /*0b40*/  @!P0 LDG.E R20, desc[UR10][R12.64] ;  /* 0x0000000a0c148981 */ /* 0x000ea2000c1e1900 */
[----:B-1----:R-:W-:-:S05]  /*0b50*/  @!P1 IMAD.WIDE R14, R17, 0x4, R8 ;  /* 0x00000004110e9825 */ /* 0x002fca00078e0208 */
[----:B------:R-:W3:Y:S01]  /*0b60*/  @!P1 LDG.E R21, desc[UR10][R14.64] ;  /* 0x0000000a0e159981 */ /* 0x000ee2000c1e1900 */
[----:B------:R-:W-:-:S04]  /*0b70*/  UIADD3 UR4, UPT, UPT, UR4, 0x1, URZ ;  /* 0x0000000104047890 */ /* 0x000fc8000fffe0ff */
[----:B------:R-:W-:Y:S01]  /*0b80*/  UISETP.NE.AND UP0, UPT, UR4, URZ, UPT ;  /* 0x000000ff0400728c */ /* 0x000fe2000bf05270 */
[----:B------:R-:W-:Y:S01]  /*0b90*/  IADD3 R18, PT, PT, R18, 0x4, RZ ;  /* 0x0000000412127810 */ /* 0x000fe20007ffe0ff */
[----:B------:R-:W-:Y:S01]  /*0ba0*/  VIADD R19, R19, 0x4 ;  /* 0x0000000413137836 */ /* 0x000fe20000000000 */
[----:B------:R-:W-:Y:S02]  /*0bb0*/  IADD3 R7, PT, PT, R7, 0x4, RZ ;  /* 0x0000000407077810 */ /* 0x000fe40007ffe0ff */
[----:B------:R-:W-:Y:S01]  /*0bc0*/  LEA R17, R16, R17, 0x2 ;  /* 0x0000001110117211 */ /* 0x000fe200078e10ff */
        /* <DEDUP_REMOVED lines=14> */
.L_x_0:
[----:B------:R-:W0:Y:S01]  /*0cb0*/  LDCU UR4, c[0x0][0x3a0] ;  /* 0x00007400ff0477ac */ /* 0x000e220008000800 */
[----:B------:R-:W1:Y:S01]  /*0cc0*/  LDCU UR5, c[0x0][0x398] ;  /* 0x00007300ff0577ac */ /* 0x000e620008000800 */
[----:B0-----:R-:W-:-:S04]  /*0cd0*/  ISETP.GE.AND P0, PT, R3, UR4, PT ;  /* 0x0000000403007c0c */ /* 0x001fc8000bf06270 */
[----:B-1----:R-:W-:-:S13]  /*0ce0*/  ISETP.GE.OR P0, PT, R0, UR5, P0 ;  /* 0x0000000500007c0c */ /* 0x002fda0008706670 */
[----:B------:R-:W-:Y:S05]  /*0cf0*/  @P0 EXIT ;  /* 0x000000000000094d */ /* 0x000fea0003800000 */
[----:B------:R-:W0:Y:S01]  /*0d00*/  LDC.64 R4, c[0x0][0x390] ;  /* 0x0000e400ff047b82 */ /* 0x000e220000000a00 */
[----:B------:R-:W-:-:S04]  /*0d10*/  IMAD R3, R0, UR4, R3 ;  /* 0x0000000400037c24 */ /* 0x000fc8000f8e0203 */
[----:B0-----:R-:W-:-:S05]  /*0d20*/  IMAD.WIDE R2, R3, 0x4, R4 ;  /* 0x0000000403027825 */ /* 0x001fca00078e0204 */
[----:B------:R-:W-:Y:S01]  /*0d30*/  STG.E desc[UR10][R2.64], R23 ;  /* 0x0000001702007986 */ /* 0x000fe2000c10190a */
[----:B------:R-:W-:Y:S05]  /*0d40*/  EXIT ;  /* 0x000000000000794d */ /* 0x000fea0003800000 */
.L_x_4:
[----:B------:R-:W-:-:S00]  /*0d50*/  BRA `(.L_x_4) ;  /* 0xfffffffc00fc7947 */ /* 0x000fc0000383ffff */
[----:B------:R-:W-:-:S00]  /*0d60*/  NOP ;  /* 0x0000000000007918 */ /* 0x000fc00000000000 */
        /* <DEDUP_REMOVED lines=9> */
.L_x_5:


//--------------------- .nv.shared._Z16matrixMultSharedPKfS0_Pfiii --------------------------
	.section	.nv.shared._Z16matrixMultSharedPKfS0_Pfiii,"aw",@nobits
	.sectionflags	@""
	.align	4
.nv.shared._Z16matrixMultSharedPKfS0_Pfiii:
	.zero		1152


//--------------------- .nv.shared.reserved.0     --------------------------
	.section	.nv.shared.reserved.0,"aw",@nobits
	.weak		__nv_reservedSMEM_offset_0_alias
	.size		__nv_reservedSMEM_offset_0_alias, 0, 64
	.other		__nv_reservedSMEM_offset_0_alias,@"STO_CUDA_RESERVED_SHARED STV_DEFAULT"
__nv_reservedSMEM_offset_0_alias:
	.zero		0
	.zero		64


//--------------------- .nv.constant0._Z16matrixMultSharedPKfS0_Pfiii --------------------------
	.section	.nv.constant0._Z16matrixMultSharedPKfS0_Pfiii,"a",@progbits
	.sectionflags	@""
	.align	4
.nv.constant0._Z16matrixMultSharedPKfS0_Pfiii:
	.zero		932


//--------------------- SYMBOLS --------------------------

	.type		.nv.reservedSmem.offset0,@object
	.size		.nv.reservedSmem.offset0,0x4
	.type		.nv.reservedSmem.cap,@object
	.size		.nv.reservedSmem.cap,0x4
